	.headerflags	@"EF_CUDA_TEXMODE_UNIFIED EF_CUDA_64BIT_ADDRESS EF_CUDA_ACCELERATORS EF_CUDA_SM90 EF_CUDA_VIRTUAL_SM(EF_CUDA_SM90)"
	.elftype	@"ET_EXEC"


//--------------------- .nv.info                  --------------------------
	.section	.nv.info,"",@"SHT_CUDA_INFO"
	.align	4


	//----- nvinfo : EIATTR_REGCOUNT
	.align		4
        /*0000*/ 	.byte	0x04, 0x2f
        /*0002*/ 	.short	(.L_1 - .L_0)
	.align		4
.L_0:
        /*0004*/ 	.word	index@(triton_poi_fused__to_copy_11)
        /*0008*/ 	.word	0x0000000a


	//----- nvinfo : EIATTR_MIN_STACK_SIZE
	.align		4
.L_1:
        /*000c*/ 	.byte	0x04, 0x12
        /*000e*/ 	.short	(.L_3 - .L_2)
	.align		4
.L_2:
        /*0010*/ 	.word	index@(triton_poi_fused__to_copy_11)
        /*0014*/ 	.word	0x00000000


	//----- nvinfo : EIATTR_FRAME_SIZE
	.align		4
.L_3:
        /*0018*/ 	.byte	0x04, 0x11
        /*001a*/ 	.short	(.L_5 - .L_4)
	.align		4
.L_4:
        /*001c*/ 	.word	index@(triton_poi_fused__to_copy_11)
        /*0020*/ 	.word	0x00000000


	//----- nvinfo : EIATTR_MIN_STACK_SIZE
	.align		4
.L_5:
        /*0024*/ 	.byte	0x04, 0x12
        /*0026*/ 	.short	(.L_7 - .L_6)
	.align		4
.L_6:
        /*0028*/ 	.word	index@(triton_poi_fused__to_copy_11)
        /*002c*/ 	.word	0x00000000
.L_7:


//--------------------- .nv.info.triton_poi_fused__to_copy_11 --------------------------
	.section	.nv.info.triton_poi_fused__to_copy_11,"",@"SHT_CUDA_INFO"
	.sectionflags	@""
	.align	4


	//----- nvinfo : EIATTR_CUDA_API_VERSION
	.align		4
        /*0000*/ 	.byte	0x04, 0x37
        /*0002*/ 	.short	(.L_9 - .L_8)
.L_8:
        /*0004*/ 	.word	0x0000007c


	//----- nvinfo : EIATTR_KPARAM_INFO
	.align		4
.L_9:
        /*0008*/ 	.byte	0x04, 0x17
        /*000a*/ 	.short	(.L_11 - .L_10)
.L_10:
        /*000c*/ 	.word	0x00000000
        /*0010*/ 	.short	0x0001
        /*0012*/ 	.short	0x0008
        /*0014*/ 	.byte	0x00, 0xf0, 0x11, 0x00


	//----- nvinfo : EIATTR_KPARAM_INFO
	.align		4
.L_11:
        /*0018*/ 	.byte	0x04, 0x17
        /*001a*/ 	.short	(.L_13 - .L_12)
.L_12:
        /*001c*/ 	.word	0x00000000
        /*0020*/ 	.short	0x0000
        /*0022*/ 	.short	0x0000
        /*0024*/ 	.byte	0x00, 0xf4, 0x21, 0x00


	//----- nvinfo : EIATTR_SPARSE_MMA_MASK
	.align		4
.L_13:
        /*0028*/ 	.byte	0x03, 0x50
        /*002a*/ 	.short	0x0000


	//----- nvinfo : EIATTR_MAXREG_COUNT
	.align		4
        /*002c*/ 	.byte	0x03, 0x1b
        /*002e*/ 	.short	0x00ff


	//----- nvinfo : EIATTR_EXIT_INSTR_OFFSETS
	.align		4
        /*0030*/ 	.byte	0x04, 0x1c
        /*0032*/ 	.short	(.L_15 - .L_14)


	//   ....[0]....
.L_14:
        /*0034*/ 	.word	0x00000170


	//   ....[1]....
        /*0038*/ 	.word	0x000001a0


	//----- nvinfo : EIATTR_REQNTID
	.align		4
.L_15:
        /*003c*/ 	.byte	0x04, 0x10
        /*003e*/ 	.short	(.L_17 - .L_16)
.L_16:
        /*0040*/ 	.word	0x00000080
        /*0044*/ 	.word	0x00000001
        /*0048*/ 	.word	0x00000001


	//----- nvinfo : EIATTR_CBANK_PARAM_SIZE
	.align		4
.L_17:
        /*004c*/ 	.byte	0x03, 0x19
        /*004e*/ 	.short	0x000c


	//----- nvinfo : EIATTR_PARAM_CBANK
	.align		4
        /*0050*/ 	.byte	0x04, 0x0a
        /*0052*/ 	.short	(.L_19 - .L_18)
	.align		4
.L_18:
        /*0054*/ 	.word	index@(.nv.constant0.triton_poi_fused__to_copy_11)
        /*0058*/ 	.short	0x0210
        /*005a*/ 	.short	0x000c


	//----- nvinfo : EIATTR_SW_WAR
	.align		4
.L_19:
        /*005c*/ 	.byte	0x04, 0x36
        /*005e*/ 	.short	(.L_21 - .L_20)
.L_20:
        /*0060*/ 	.word	0x00000008
.L_21:


//--------------------- .nv.callgraph             --------------------------
	.section	.nv.callgraph,"",@"SHT_CUDA_CALLGRAPH"
	.align	4
	.sectionentsize	8
	.align		4
        /*0000*/ 	.word	0x00000000
	.align		4
        /*0004*/ 	.word	0xffffffff
	.align		4
        /*0008*/ 	.word	0x00000000
	.align		4
        /*000c*/ 	.word	0xfffffffe
	.align		4
        /*0010*/ 	.word	0x00000000
	.align		4
        /*0014*/ 	.word	0xfffffffd
	.align		4
        /*0018*/ 	.word	0x00000000
	.align		4
        /*001c*/ 	.word	0xfffffffc


//--------------------- .text.triton_poi_fused__to_copy_11 --------------------------
	.section	.text.triton_poi_fused__to_copy_11,"ax",@progbits
	.align	128
        .global         triton_poi_fused__to_copy_11
        .type           triton_poi_fused__to_copy_11,@function
        .size           triton_poi_fused__to_copy_11,(.L_x_1 - triton_poi_fused__to_copy_11)
        .other          triton_poi_fused__to_copy_11,@"STO_CUDA_ENTRY STV_DEFAULT"
triton_poi_fused__to_copy_11:
.text.triton_poi_fused__to_copy_11:
[----:B------:R-:W0:Y:S02]  /*0000*/  LDC R1, c[0x0][0x28] ;  /* 0x00000a00ff017b82 */ /* 0x000e240000000800 */
[----:B------:R-:W1:Y:S01]  /*0010*/  S2R R0, SR_TID.X ;  /* 0x0000000000007919 */ /* 0x000e620000002100 */
[----:B------:R-:W-:Y:S01]  /*0020*/  IMAD.MOV.U32 R7, RZ, RZ, 0x3f000000 ;  /* 0x3f000000ff077424 */ /* 0x000fe200078e00ff */
[----:B------:R-:W2:Y:S01]  /*0030*/  S2R R5, SR_CTAID.X ;  /* 0x0000000000057919 */ /* 0x000ea20000002500 */
[----:B-1----:R-:W-:-:S05]  /*0040*/  IMAD.SHL.U32 R0, R0, 0x2, RZ ;  /* 0x0000000200007824 */ /* 0x002fca00078e00ff */
[----:B------:R-:W-:-:S05]  /*0050*/  LOP3.LUT R0, R0, 0xfe, RZ, 0xc0, !PT ;  /* 0x000000fe00007812 */ /* 0x000fca00078ec0ff */
[----:B--2---:R-:W-:-:S05]  /*0060*/  IMAD R5, R5, 0x100, R0 ;  /* 0x0000010005057824 */ /* 0x004fca00078e0200 */
[----:B------:R-:W-:Y:S02]  /*0070*/  IADD3 R0, R5, 0x1, RZ ;  /* 0x0000000105007810 */ /* 0x000fe40007ffe0ff */
[----:B------:R-:W-:Y:S02]  /*0080*/  I2FP.F32.S32 R2, R5 ;  /* 0x0000000500027245 */ /* 0x000fe40000201400 */
[----:B------:R-:W-:Y:S02]  /*0090*/  I2FP.F32.S32 R0, R0 ;  /* 0x0000000000007245 */ /* 0x000fe40000201400 */
[----:B------:R-:W-:Y:S01]  /*00a0*/  ISETP.GE.AND P0, PT, R5, 0x100, PT ;  /* 0x000001000500780c */ /* 0x000fe20003f06270 */
[----:B------:R-:W-:Y:S02]  /*00b0*/  FADD R2, R2, 0.5 ;  /* 0x3f00000002027421 */ /* 0x000fe40000000000 */
[----:B------:R-:W-:Y:S02]  /*00c0*/  FADD R0, R0, 0.5 ;  /* 0x3f00000000007421 */ /* 0x000fe40000000000 */
[----:B------:R-:W-:-:S02]  /*00d0*/  FFMA R4, R2, R7, -0.5 ;  /* 0xbf00000002047423 */ /* 0x000fc40000000007 */
[----:B------:R-:W1:Y:S01]  /*00e0*/  LDC.64 R2, c[0x0][0x210] ;  /* 0x00008400ff027b82 */ /* 0x000e620000000a00 */
[----:B------:R-:W-:Y:S02]  /*00f0*/  FFMA R0, R0, R7, -0.5 ;  /* 0xbf00000000007423 */ /* 0x000fe40000000007 */
[----:B------:R-:W-:-:S03]  /*0100*/  FMNMX R4, RZ, R4, !PT ;  /* 0x00000004ff047209 */ /* 0x000fc60007800000 */
[----:B------:R-:W-:-:S03]  /*0110*/  FMNMX R0, RZ, R0, !PT ;  /* 0x00000000ff007209 */ /* 0x000fc60007800000 */
[----:B------:R-:W2:Y:S08]  /*0120*/  F2I.TRUNC.NTZ R4, R4 ;  /* 0x0000000400047305 */ /* 0x000eb0000020f100 */
[----:B------:R-:W3:Y:S01]  /*0130*/  F2I.TRUNC.NTZ R6, R0 ;  /* 0x0000000000067305 */ /* 0x000ee2000020f100 */
[----:B-1----:R-:W-:Y:S01]  /*0140*/  IMAD.WIDE R2, R5, 0x8, R2 ;  /* 0x0000000805027825 */ /* 0x002fe200078e0202 */
[----:B--2---:R-:W-:-:S02]  /*0150*/  SHF.R.S32.HI R5, RZ, 0x1f, R4 ;  /* 0x0000001fff057819 */ /* 0x004fc40000011404 */
[----:B---3--:R-:W-:Y:S01]  /*0160*/  SHF.R.S32.HI R7, RZ, 0x1f, R6 ;  /* 0x0000001fff077819 */ /* 0x008fe20000011406 */
[----:B------:R-:W-:Y:S06]  /*0170*/  @P0 EXIT ;  /* 0x000000000000094d */ /* 0x000fec0003800000 */
[----:B------:R-:W-:Y:S02]  /*0180*/  ULDC.64 UR4, c[0x0][0x208] ;  /* 0x0000820000047ab9 */ /* 0x000fe40000000a00 */
[----:B------:R-:W-:Y:S01]  /*0190*/  STG.E.128 desc[UR4][R2.64], R4 ;  /* 0x0000000402007986 */ /* 0x000fe2000c101d04 */
[----:B------:R-:W-:Y:S05]  /*01a0*/  EXIT ;  /* 0x000000000000794d */ /* 0x000fea0003800000 */
.L_x_0:
[----:B------:R-:W-:-:S00]  /*01b0*/  BRA `(.L_x_0) ;  /* 0xfffffffc00fc7947 */ /* 0x000fc0000383ffff */
[----:B------:R-:W-:-:S00]  /*01c0*/  NOP ;  /* 0x0000000000007918 */ /* 0x000fc00000000000 */
        /* <DEDUP_REMOVED lines=11> */
.L_x_1:


//--------------------- .nv.constant0.triton_poi_fused__to_copy_11 --------------------------
	.section	.nv.constant0.triton_poi_fused__to_copy_11,"a",@progbits
	.sectionflags	@""
	.align	4
.nv.constant0.triton_poi_fused__to_copy_11:
	.zero		540
